//
// Generated by NVIDIA NVVM Compiler
//
// Compiler Build ID: CL-36424714
// Cuda compilation tools, release 13.0, V13.0.88
// Based on NVVM 20.0.0
//

.version 9.0
.target sm_100
.address_size 64

	// .globl	default_function_kernel

.visible .entry default_function_kernel(
	.param .u64 .ptr .align 1 default_function_kernel_param_0,
	.param .u64 .ptr .align 1 default_function_kernel_param_1
)
.maxntid 4
{
	.reg .b32 	%r<5>;
	.reg .b32 	%f<3>;
	.reg .b64 	%rd<8>;

	ld.param.u64 	%rd1, [default_function_kernel_param_0];
	ld.param.u64 	%rd2, [default_function_kernel_param_1];
	cvta.to.global.u64 	%rd3, %rd1;
	cvta.to.global.u64 	%rd4, %rd2;
	mov.u32 	%r1, %ctaid.x;
	shl.b32 	%r2, %r1, 2;
	mov.u32 	%r3, %tid.x;
	or.b32  	%r4, %r2, %r3;
	mul.wide.u32 	%rd5, %r4, 4;
	add.s64 	%rd6, %rd4, %rd5;
	ld.global.nc.f32 	%f1, [%rd6];
	sin.approx.f32 	%f2, %f1;
	add.s64 	%rd7, %rd3, %rd5;
	st.global.f32 	[%rd7], %f2;
	ret;

}
	// .globl	default_function_kernel_2
.visible .entry default_function_kernel_2(
	.param .u64 .ptr .align 1 default_function_kernel_2_param_0,
	.param .u64 .ptr .align 1 default_function_kernel_2_param_1
)
.maxntid 32
{
	.reg .pred 	%p<7>;
	.reg .b32 	%r<11>;
	.reg .b32 	%f<38>;
	.reg .b64 	%rd<9>;

	ld.param.u64 	%rd1, [default_function_kernel_2_param_0];
	ld.param.u64 	%rd2, [default_function_kernel_2_param_1];
	cvta.to.global.u64 	%rd3, %rd2;
	mov.u32 	%r3, %ctaid.x;
	shl.b32 	%r4, %r3, 5;
	mov.u32 	%r5, %tid.x;
	or.b32  	%r1, %r4, %r5;
	mul.wide.u32 	%rd4, %r1, 4;
	add.s64 	%rd5, %rd3, %rd4;
	ld.global.nc.f32 	%f1, [%rd5];
	abs.f32 	%f2, %f1;
	fma.rn.f32 	%f7, %f1, %f1, 0f3F800000;
	rsqrt.approx.ftz.f32 	%f8, %f7;
	fma.rn.f32 	%f9, %f7, %f8, 0f3F800000;
	rcp.approx.ftz.f32 	%f10, %f9;
	mul.f32 	%f11, %f2, %f10;
	fma.rn.f32 	%f12, %f2, %f11, %f2;
	setp.gt.f32 	%p1, %f2, 0f4B000000;
	selp.f32 	%f3, %f2, %f12, %p1;
	mov.f32 	%f13, 0f3F800000;
	add.rz.f32 	%f14, %f3, %f13;
	mov.b32 	%r6, %f14;
	add.s32 	%r7, %r6, -1061158912;
	and.b32  	%r8, %r7, -8388608;
	mov.b32 	%r2, %f3;
	sub.s32 	%r9, %r2, %r8;
	mov.b32 	%f15, %r9;
	sub.s32 	%r10, 1082130432, %r8;
	mov.b32 	%f16, %r10;
	fma.rn.f32 	%f17, %f16, 0f3E800000, 0fBF800000;
	add.f32 	%f18, %f17, %f15;
	cvt.rn.f32.s32 	%f19, %r8;
	mul.f32 	%f20, %f19, 0f34000000;
	fma.rn.f32 	%f21, %f18, 0fBD39BF78, 0f3DD80012;
	fma.rn.f32 	%f22, %f21, %f18, 0fBE0778E0;
	fma.rn.f32 	%f23, %f22, %f18, 0f3E146475;
	fma.rn.f32 	%f24, %f23, %f18, 0fBE2A68DD;
	fma.rn.f32 	%f25, %f24, %f18, 0f3E4CAF9E;
	fma.rn.f32 	%f26, %f25, %f18, 0fBE800042;
	fma.rn.f32 	%f27, %f26, %f18, 0f3EAAAAE6;
	fma.rn.f32 	%f28, %f27, %f18, 0fBF000000;
	mul.f32 	%f29, %f18, %f28;
	fma.rn.f32 	%f30, %f29, %f18, %f18;
	fma.rn.f32 	%f37, %f20, 0f3F317218, %f30;
	setp.lt.u32 	%p2, %r2, 2139095040;
	@%p2 bra 	$L__BB1_2;
	setp.gt.s32 	%p3, %r2, -1082130432;
	fma.rn.f32 	%f31, %f3, 0f7F800000, 0f7F800000;
	selp.f32 	%f32, %f31, %f37, %p3;
	setp.eq.f32 	%p4, %f3, 0f00000000;
	selp.f32 	%f37, 0f80000000, %f32, %p4;
$L__BB1_2:
	setp.gt.f32 	%p5, %f2, 0f4B000000;
	cvta.to.global.u64 	%rd6, %rd1;
	add.f32 	%f33, %f37, 0f3F317218;
	selp.f32 	%f34, %f33, %f37, %p5;
	setp.num.f32 	%p6, %f2, %f2;
	copysign.f32 	%f35, %f1, %f34;
	selp.f32 	%f36, %f35, %f34, %p6;
	add.s64 	%rd8, %rd6, %rd4;
	st.global.f32 	[%rd8], %f36;
	ret;

}
	// .globl	default_function_kernel_1
.visible .entry default_function_kernel_1(
	.param .u64 .ptr .align 1 default_function_kernel_1_param_0,
	.param .u64 .ptr .align 1 default_function_kernel_1_param_1
)
.maxntid 12
{
	.reg .pred 	%p<4>;
	.reg .b32 	%r<4>;
	.reg .b32 	%f<24>;
	.reg .b64 	%rd<8>;

	ld.param.u64 	%rd1, [default_function_kernel_1_param_0];
	ld.param.u64 	%rd2, [default_function_kernel_1_param_1];
	cvta.to.global.u64 	%rd3, %rd1;
	cvta.to.global.u64 	%rd4, %rd2;
	mov.u32 	%r1, %ctaid.x;
	mov.u32 	%r2, %tid.x;
	mad.lo.s32 	%r3, %r1, 12, %r2;
	mul.wide.u32 	%rd5, %r3, 4;
	add.s64 	%rd6, %rd4, %rd5;
	ld.global.nc.f32 	%f1, [%rd6];
	abs.f32 	%f2, %f1;
	fma.rn.f32 	%f3, %f2, 0fBF000000, 0f3F000000;
	rsqrt.approx.ftz.f32 	%f4, %f3;
	mul.f32 	%f5, %f4, %f3;
	mul.f32 	%f6, %f4, 0fBF000000;
	fma.rn.f32 	%f7, %f5, %f6, 0f3F000000;
	fma.rn.f32 	%f8, %f5, %f7, %f5;
	setp.eq.f32 	%p1, %f2, 0f3F800000;
	selp.f32 	%f9, 0f00000000, %f8, %p1;
	setp.gt.f32 	%p2, %f2, 0f3F0F5C29;
	selp.f32 	%f10, %f9, %f2, %p2;
	mul.f32 	%f11, %f10, %f10;
	fma.rn.f32 	%f12, %f11, 0f3D4DD2F7, 0f3C99CA97;
	fma.rn.f32 	%f13, %f12, %f11, 0f3D3F90E8;
	fma.rn.f32 	%f14, %f13, %f11, 0f3D993CCF;
	fma.rn.f32 	%f15, %f14, %f11, 0f3E2AAC04;
	mul.f32 	%f16, %f11, %f15;
	fma.rn.f32 	%f17, %f16, %f10, %f10;
	mul.f32 	%f18, %f17, 0fC0000000;
	fma.rn.f32 	%f19, 0f3F6EE581, 0f3FD774EB, %f18;
	selp.f32 	%f20, %f19, %f17, %p2;
	setp.num.f32 	%p3, %f20, %f20;
	copysign.f32 	%f21, %f1, %f20;
	selp.f32 	%f22, %f21, %f20, %p3;
	cvt.rpi.f32.f32 	%f23, %f22;
	add.s64 	%rd7, %rd3, %rd5;
	st.global.f32 	[%rd7], %f23;
	ret;

}


// ===== COMPILED SASS (sm_100) =====

	.target	sm_100

	.elftype	@"ET_EXEC"


//--------------------- .note.nv.tkinfo           --------------------------
	.section	.note.nv.tkinfo,"",@"SHT_NOTE"
	.sectionflags	@"SHF_NOTE_NV_TKINFO"
	.tkinfo
        /*0018*/ 	.word	0x00000002
        /*0030*/ 	.string	""
        /*0030*/ 	.string	"ptxas"
        /*0030*/ 	.string	"Cuda compilation tools, release 13.0, V13.0.88"
        /*0030*/ 	.string	"Build cuda_13.0.r13.0/compiler.36424714_0"
        /*0030*/ 	.string	"-arch sm_100 -m 64 "



//--------------------- .note.nv.cuinfo           --------------------------
	.section	.note.nv.cuinfo,"",@"SHT_NOTE"
	.sectionflags	@"SHF_NOTE_NV_CUINFO"
        /*0018*/ 	.short	0x0002
        /*001a*/ 	.short	0x0064
        /*001c*/ 	.short	0x0082
	.zero		2


//--------------------- .nv.info                  --------------------------
	.section	.nv.info,"",@"SHT_CUDA_INFO"
	.align	4


	//----- nvinfo : EIATTR_REGCOUNT
	.align		4
        /*0000*/ 	.byte	0x04, 0x2f
        /*0002*/ 	.short	(.L_1 - .L_0)
	.align		4
.L_0:
        /*0004*/ 	.word	index@(default_function_kernel)
        /*0008*/ 	.word	0x0000000c


	//----- nvinfo : EIATTR_FRAME_SIZE
	.align		4
.L_1:
        /*000c*/ 	.byte	0x04, 0x11
        /*000e*/ 	.short	(.L_3 - .L_2)
	.align		4
.L_2:
        /*0010*/ 	.word	index@(default_function_kernel)
        /*0014*/ 	.word	0x00000000


	//----- nvinfo : EIATTR_REGCOUNT
	.align		4
.L_3:
        /*0018*/ 	.byte	0x04, 0x2f
        /*001a*/ 	.short	(.L_5 - .L_4)
	.align		4
.L_4:
        /*001c*/ 	.word	index@(default_function_kernel_2)
        /*0020*/ 	.word	0x0000000c


	//----- nvinfo : EIATTR_FRAME_SIZE
	.align		4
.L_5:
        /*0024*/ 	.byte	0x04, 0x11
        /*0026*/ 	.short	(.L_7 - .L_6)
	.align		4
.L_6:
        /*0028*/ 	.word	index@(default_function_kernel_2)
        /*002c*/ 	.word	0x00000000


	//----- nvinfo : EIATTR_REGCOUNT
	.align		4
.L_7:
        /*0030*/ 	.byte	0x04, 0x2f
        /*0032*/ 	.short	(.L_9 - .L_8)
	.align		4
.L_8:
        /*0034*/ 	.word	index@(default_function_kernel_1)
        /*0038*/ 	.word	0x0000000c


	//----- nvinfo : EIATTR_FRAME_SIZE
	.align		4
.L_9:
        /*003c*/ 	.byte	0x04, 0x11
        /*003e*/ 	.short	(.L_11 - .L_10)
	.align		4
.L_10:
        /*0040*/ 	.word	index@(default_function_kernel_1)
        /*0044*/ 	.word	0x00000000


	//----- nvinfo : EIATTR_MIN_STACK_SIZE
	.align		4
.L_11:
        /*0048*/ 	.byte	0x04, 0x12
        /*004a*/ 	.short	(.L_13 - .L_12)
	.align		4
.L_12:
        /*004c*/ 	.word	index@(default_function_kernel_1)
        /*0050*/ 	.word	0x00000000


	//----- nvinfo : EIATTR_MIN_STACK_SIZE
	.align		4
.L_13:
        /*0054*/ 	.byte	0x04, 0x12
        /*0056*/ 	.short	(.L_15 - .L_14)
	.align		4
.L_14:
        /*0058*/ 	.word	index@(default_function_kernel_2)
        /*005c*/ 	.word	0x00000000


	//----- nvinfo : EIATTR_MIN_STACK_SIZE
	.align		4
.L_15:
        /*0060*/ 	.byte	0x04, 0x12
        /*0062*/ 	.short	(.L_17 - .L_16)
	.align		4
.L_16:
        /*0064*/ 	.word	index@(default_function_kernel)
        /*0068*/ 	.word	0x00000000
.L_17:


//--------------------- .nv.compat                --------------------------
	.section	.nv.compat,"",@"SHT_CUDA_COMPAT_INFO"
	.align	4
        /*0000*/ 	.byte	0x02, 0x09, 0x00, 0x00, 0x02, 0x02, 0x01, 0x00, 0x02, 0x05, 0x05, 0x00, 0x03, 0x07, 0x01, 0x01
        /*0010*/ 	.byte	0x02, 0x03, 0x00, 0x00, 0x02, 0x06, 0x01, 0x00, 0x04, 0x0b, 0x08, 0x00, 0x01, 0x00, 0x00, 0x00
        /*0020*/ 	.byte	0x00, 0x00, 0x00, 0x00


//--------------------- .nv.info.default_function_kernel_1 --------------------------
	.section	.nv.info.default_function_kernel_1,"",@"SHT_CUDA_INFO"
	.sectionflags	@""
	.align	4


	//----- nvinfo : EIATTR_CUDA_API_VERSION
	.align		4
        /*0000*/ 	.byte	0x04, 0x37
        /*0002*/ 	.short	(.L_19 - .L_18)
.L_18:
        /*0004*/ 	.word	0x00000082


	//----- nvinfo : EIATTR_KPARAM_INFO
	.align		4
.L_19:
        /*0008*/ 	.byte	0x04, 0x17
        /*000a*/ 	.short	(.L_21 - .L_20)
.L_20:
        /*000c*/ 	.word	0x00000000
        /*0010*/ 	.short	0x0001
        /*0012*/ 	.short	0x0008
        /*0014*/ 	.byte	0x00, 0xf5, 0x21, 0x00


	//----- nvinfo : EIATTR_KPARAM_INFO
	.align		4
.L_21:
        /*0018*/ 	.byte	0x04, 0x17
        /*001a*/ 	.short	(.L_23 - .L_22)
.L_22:
        /*001c*/ 	.word	0x00000000
        /*0020*/ 	.short	0x0000
        /*0022*/ 	.short	0x0000
        /*0024*/ 	.byte	0x00, 0xf5, 0x21, 0x00


	//----- nvinfo : EIATTR_SPARSE_MMA_MASK
	.align		4
.L_23:
        /*0028*/ 	.byte	0x03, 0x50
        /*002a*/ 	.short	0x0000


	//----- nvinfo : EIATTR_MAXREG_COUNT
	.align		4
        /*002c*/ 	.byte	0x03, 0x1b
        /*002e*/ 	.short	0x00ff


	//----- nvinfo : EIATTR_MERCURY_ISA_VERSION
	.align		4
        /*0030*/ 	.byte	0x03, 0x5f
        /*0032*/ 	.short	0x0101


	//----- nvinfo : EIATTR_VRC_CTA_INIT_COUNT
	.align		4
        /*0034*/ 	.byte	0x02, 0x4a
	.zero		1
	.zero		1


	//----- nvinfo : EIATTR_EXIT_INSTR_OFFSETS
	.align		4
        /*0038*/ 	.byte	0x04, 0x1c
        /*003a*/ 	.short	(.L_25 - .L_24)


	//   ....[0]....
.L_24:
        /*003c*/ 	.word	0x00000250


	//----- nvinfo : EIATTR_MAX_THREADS
	.align		4
.L_25:
        /*0040*/ 	.byte	0x04, 0x05
        /*0042*/ 	.short	(.L_27 - .L_26)
.L_26:
        /*0044*/ 	.word	0x0000000c
        /*0048*/ 	.word	0x00000001
        /*004c*/ 	.word	0x00000001


	//----- nvinfo : EIATTR_CBANK_PARAM_SIZE
	.align		4
.L_27:
        /*0050*/ 	.byte	0x03, 0x19
        /*0052*/ 	.short	0x0010


	//----- nvinfo : EIATTR_PARAM_CBANK
	.align		4
        /*0054*/ 	.byte	0x04, 0x0a
        /*0056*/ 	.short	(.L_29 - .L_28)
	.align		4
.L_28:
        /*0058*/ 	.word	index@(.nv.constant0.default_function_kernel_1)
        /*005c*/ 	.short	0x0380
        /*005e*/ 	.short	0x0010


	//----- nvinfo : EIATTR_SW_WAR
	.align		4
.L_29:
        /*0060*/ 	.byte	0x04, 0x36
        /*0062*/ 	.short	(.L_31 - .L_30)
.L_30:
        /*0064*/ 	.word	0x00000008
.L_31:


//--------------------- .nv.info.default_function_kernel_2 --------------------------
	.section	.nv.info.default_function_kernel_2,"",@"SHT_CUDA_INFO"
	.sectionflags	@""
	.align	4


	//----- nvinfo : EIATTR_CUDA_API_VERSION
	.align		4
        /*0000*/ 	.byte	0x04, 0x37
        /*0002*/ 	.short	(.L_33 - .L_32)
.L_32:
        /*0004*/ 	.word	0x00000082


	//----- nvinfo : EIATTR_KPARAM_INFO
	.align		4
.L_33:
        /*0008*/ 	.byte	0x04, 0x17
        /*000a*/ 	.short	(.L_35 - .L_34)
.L_34:
        /*000c*/ 	.word	0x00000000
        /*0010*/ 	.short	0x0001
        /*0012*/ 	.short	0x0008
        /*0014*/ 	.byte	0x00, 0xf5, 0x21, 0x00


	//----- nvinfo : EIATTR_KPARAM_INFO
	.align		4
.L_35:
        /*0018*/ 	.byte	0x04, 0x17
        /*001a*/ 	.short	(.L_37 - .L_36)
.L_36:
        /*001c*/ 	.word	0x00000000
        /*0020*/ 	.short	0x0000
        /*0022*/ 	.short	0x0000
        /*0024*/ 	.byte	0x00, 0xf5, 0x21, 0x00


	//----- nvinfo : EIATTR_SPARSE_MMA_MASK
	.align		4
.L_37:
        /*0028*/ 	.byte	0x03, 0x50
        /*002a*/ 	.short	0x0000


	//----- nvinfo : EIATTR_MAXREG_COUNT
	.align		4
        /*002c*/ 	.byte	0x03, 0x1b
        /*002e*/ 	.short	0x00ff


	//----- nvinfo : EIATTR_MERCURY_ISA_VERSION
	.align		4
        /*0030*/ 	.byte	0x03, 0x5f
        /*0032*/ 	.short	0x0101


	//----- nvinfo : EIATTR_VRC_CTA_INIT_COUNT
	.align		4
        /*0034*/ 	.byte	0x02, 0x4a
	.zero		1
	.zero		1


	//----- nvinfo : EIATTR_EXIT_INSTR_OFFSETS
	.align		4
        /*0038*/ 	.byte	0x04, 0x1c
        /*003a*/ 	.short	(.L_39 - .L_38)


	//   ....[0]....
.L_38:
        /*003c*/ 	.word	0x00000340


	//----- nvinfo : EIATTR_MAX_THREADS
	.align		4
.L_39:
        /*0040*/ 	.byte	0x04, 0x05
        /*0042*/ 	.short	(.L_41 - .L_40)
.L_40:
        /*0044*/ 	.word	0x00000020
        /*0048*/ 	.word	0x00000001
        /*004c*/ 	.word	0x00000001


	//----- nvinfo : EIATTR_CBANK_PARAM_SIZE
	.align		4
.L_41:
        /*0050*/ 	.byte	0x03, 0x19
        /*0052*/ 	.short	0x0010


	//----- nvinfo : EIATTR_PARAM_CBANK
	.align		4
        /*0054*/ 	.byte	0x04, 0x0a
        /*0056*/ 	.short	(.L_43 - .L_42)
	.align		4
.L_42:
        /*0058*/ 	.word	index@(.nv.constant0.default_function_kernel_2)
        /*005c*/ 	.short	0x0380
        /*005e*/ 	.short	0x0010


	//----- nvinfo : EIATTR_SW_WAR
	.align		4
.L_43:
        /*0060*/ 	.byte	0x04, 0x36
        /*0062*/ 	.short	(.L_45 - .L_44)
.L_44:
        /*0064*/ 	.word	0x00000008
.L_45:


//--------------------- .nv.info.default_function_kernel --------------------------
	.section	.nv.info.default_function_kernel,"",@"SHT_CUDA_INFO"
	.sectionflags	@""
	.align	4


	//----- nvinfo : EIATTR_CUDA_API_VERSION
	.align		4
        /*0000*/ 	.byte	0x04, 0x37
        /*0002*/ 	.short	(.L_47 - .L_46)
.L_46:
        /*0004*/ 	.word	0x00000082


	//----- nvinfo : EIATTR_KPARAM_INFO
	.align		4
.L_47:
        /*0008*/ 	.byte	0x04, 0x17
        /*000a*/ 	.short	(.L_49 - .L_48)
.L_48:
        /*000c*/ 	.word	0x00000000
        /*0010*/ 	.short	0x0001
        /*0012*/ 	.short	0x0008
        /*0014*/ 	.byte	0x00, 0xf5, 0x21, 0x00


	//----- nvinfo : EIATTR_KPARAM_INFO
	.align		4
.L_49:
        /*0018*/ 	.byte	0x04, 0x17
        /*001a*/ 	.short	(.L_51 - .L_50)
.L_50:
        /*001c*/ 	.word	0x00000000
        /*0020*/ 	.short	0x0000
        /*0022*/ 	.short	0x0000
        /*0024*/ 	.byte	0x00, 0xf5, 0x21, 0x00


	//----- nvinfo : EIATTR_SPARSE_MMA_MASK
	.align		4
.L_51:
        /*0028*/ 	.byte	0x03, 0x50
        /*002a*/ 	.short	0x0000


	//----- nvinfo : EIATTR_MAXREG_COUNT
	.align		4
        /*002c*/ 	.byte	0x03, 0x1b
        /*002e*/ 	.short	0x00ff


	//----- nvinfo : EIATTR_MERCURY_ISA_VERSION
	.align		4
        /*0030*/ 	.byte	0x03, 0x5f
        /*0032*/ 	.short	0x0101


	//----- nvinfo : EIATTR_VRC_CTA_INIT_COUNT
	.align		4
        /*0034*/ 	.byte	0x02, 0x4a
	.zero		1
	.zero		1


	//----- nvinfo : EIATTR_EXIT_INSTR_OFFSETS
	.align		4
        /*0038*/ 	.byte	0x04, 0x1c
        /*003a*/ 	.short	(.L_53 - .L_52)


	//   ....[0]....
.L_52:
        /*003c*/ 	.word	0x000000e0


	//----- nvinfo : EIATTR_MAX_THREADS
	.align		4
.L_53:
        /*0040*/ 	.byte	0x04, 0x05
        /*0042*/ 	.short	(.L_55 - .L_54)
.L_54:
        /*0044*/ 	.word	0x00000004
        /*0048*/ 	.word	0x00000001
        /*004c*/ 	.word	0x00000001


	//----- nvinfo : EIATTR_CBANK_PARAM_SIZE
	.align		4
.L_55:
        /*0050*/ 	.byte	0x03, 0x19
        /*0052*/ 	.short	0x0010


	//----- nvinfo : EIATTR_PARAM_CBANK
	.align		4
        /*0054*/ 	.byte	0x04, 0x0a
        /*0056*/ 	.short	(.L_57 - .L_56)
	.align		4
.L_56:
        /*0058*/ 	.word	index@(.nv.constant0.default_function_kernel)
        /*005c*/ 	.short	0x0380
        /*005e*/ 	.short	0x0010


	//----- nvinfo : EIATTR_SW_WAR
	.align		4
.L_57:
        /*0060*/ 	.byte	0x04, 0x36
        /*0062*/ 	.short	(.L_59 - .L_58)
.L_58:
        /*0064*/ 	.word	0x00000008
.L_59:


//--------------------- .nv.callgraph             --------------------------
	.section	.nv.callgraph,"",@"SHT_CUDA_CALLGRAPH"
	.align	4
	.sectionentsize	8
	.align		4
        /*0000*/ 	.word	0x00000000
	.align		4
        /*0004*/ 	.word	0xffffffff
	.align		4
        /*0008*/ 	.word	0x00000000
	.align		4
        /*000c*/ 	.word	0xfffffffe
	.align		4
        /*0010*/ 	.word	0x00000000
	.align		4
        /*0014*/ 	.word	0xfffffffd
	.align		4
        /*0018*/ 	.word	0x00000000
	.align		4
        /*001c*/ 	.word	0xfffffffc


//--------------------- .text.default_function_kernel_1 --------------------------
	.section	.text.default_function_kernel_1,"ax",@progbits
	.align	128
        .global         default_function_kernel_1
        .type           default_function_kernel_1,@function
        .size           default_function_kernel_1,(.L_x_3 - default_function_kernel_1)
        .other          default_function_kernel_1,@"STO_CUDA_ENTRY STV_DEFAULT"
default_function_kernel_1:
.text.default_function_kernel_1:
[----:B------:R-:W-:Y:S01]  /*0000*/  LDC R1, c[0x0][0x37c] ;  /* 0x0000df00ff017b82 */ /* 0x000fe20000000800 */
[----:B------:R-:W0:Y:S07]  /*0010*/  S2R R5, SR_CTAID.X ;  /* 0x0000000000057919 */ /* 0x000e2e0000002500 */
[----:B------:R-:W1:Y:S01]  /*0020*/  LDC.64 R2, c[0x0][0x388] ;  /* 0x0000e200ff027b82 */ /* 0x000e620000000a00 */
[----:B------:R-:W2:Y:S01]  /*0030*/  LDCU.64 UR4, c[0x0][0x358] ;  /* 0x00006b00ff0477ac */ /* 0x000ea20008000a00 */
[----:B------:R-:W0:Y:S02]  /*0040*/  S2R R0, SR_TID.X ;  /* 0x0000000000007919 */ /* 0x000e240000002100 */
[----:B0-----:R-:W-:-:S04]  /*0050*/  IMAD R5, R5, 0xc, R0 ;  /* 0x0000000c05057824 */ /* 0x001fc800078e0200 */
[----:B-1----:R-:W-:-:S05]  /*0060*/  IMAD.WIDE.U32 R2, R5, 0x4, R2 ;  /* 0x0000000405027825 */ /* 0x002fca00078e0002 */
[----:B--2---:R0:W2:Y:S01]  /*0070*/  LDG.E.CONSTANT R0, desc[UR4][R2.64] ;  /* 0x0000000402007981 */ /* 0x0040a2000c1e9900 */
[----:B------:R-:W-:Y:S02]  /*0080*/  HFMA2 R7, -RZ, RZ, 1.75, 0 ;  /* 0x3f000000ff077431 */ /* 0x000fe400000001ff */
[----:B------:R-:W-:Y:S01]  /*0090*/  HFMA2 R9, -RZ, RZ, 1.9599609375, 20144 ;  /* 0x3fd774ebff097431 */ /* 0x000fe200000001ff */
[----:B0-----:R-:W-:Y:S02]  /*00a0*/  MOV R3, 0x3d4dd2f7 ;  /* 0x3d4dd2f700037802 */ /* 0x001fe40000000f00 */
[C---:B--2---:R-:W-:Y:S01]  /*00b0*/  FFMA R4, |R0|.reuse, -R7, 0.5 ;  /* 0x3f00000000047423 */ /* 0x044fe20000000a07 */
[C---:B------:R-:W-:Y:S02]  /*00c0*/  FSETP.NEU.AND P1, PT, |R0|.reuse, 1, PT ;  /* 0x3f8000000000780b */ /* 0x040fe40003f2d200 */
[----:B------:R-:W-:Y:S01]  /*00d0*/  FSETP.GT.AND P0, PT, |R0|, 0.56000000238418579102, PT ;  /* 0x3f0f5c290000780b */ /* 0x000fe20003f04200 */
[----:B------:R-:W0:Y:S02]  /*00e0*/  MUFU.RSQ R7, R4 ;  /* 0x0000000400077308 */ /* 0x000e240000001400 */
[----:B0-----:R-:W-:Y:S01]  /*00f0*/  FMUL R6, R4, R7 ;  /* 0x0000000704067220 */ /* 0x001fe20000400000 */
[----:B------:R-:W-:-:S04]  /*0100*/  FMUL R7, R7, -0.5 ;  /* 0xbf00000007077820 */ /* 0x000fc80000400000 */
[----:B------:R-:W-:-:S04]  /*0110*/  FFMA R7, R6, R7, 0.5 ;  /* 0x3f00000006077423 */ /* 0x000fc80000000007 */
[----:B------:R-:W-:-:S05]  /*0120*/  FFMA R7, R6, R7, R6 ;  /* 0x0000000706077223 */ /* 0x000fca0000000006 */
[----:B------:R-:W-:-:S04]  /*0130*/  FSEL R7, R7, RZ, P1 ;  /* 0x000000ff07077208 */ /* 0x000fc80000800000 */
[----:B------:R-:W-:-:S05]  /*0140*/  FSEL R7, R7, |R0|, P0 ;  /* 0x4000000007077208 */ /* 0x000fca0000000000 */
[----:B------:R-:W-:-:S04]  /*0150*/  FMUL R2, R7, R7 ;  /* 0x0000000707027220 */ /* 0x000fc80000400000 */
[----:B------:R-:W-:-:S04]  /*0160*/  FFMA R3, R2, R3, 0.018773360177874565125 ;  /* 0x3c99ca9702037423 */ /* 0x000fc80000000003 */
[----:B------:R-:W-:-:S04]  /*0170*/  FFMA R3, R2, R3, 0.046769052743911743164 ;  /* 0x3d3f90e802037423 */ /* 0x000fc80000000003 */
[----:B------:R-:W-:-:S04]  /*0180*/  FFMA R3, R2, R3, 0.074823014438152313232 ;  /* 0x3d993ccf02037423 */ /* 0x000fc80000000003 */
[----:B------:R-:W-:-:S04]  /*0190*/  FFMA R3, R2, R3, 0.16667181253433227539 ;  /* 0x3e2aac0402037423 */ /* 0x000fc80000000003 */
[----:B------:R-:W-:-:S04]  /*01a0*/  FMUL R2, R2, R3 ;  /* 0x0000000302027220 */ /* 0x000fc80000400000 */
[----:B------:R-:W-:Y:S02]  /*01b0*/  FFMA R7, R7, R2, R7 ;  /* 0x0000000207077223 */ /* 0x000fe40000000007 */
[----:B------:R-:W0:Y:S02]  /*01c0*/  LDC.64 R2, c[0x0][0x380] ;  /* 0x0000e000ff027b82 */ /* 0x000e240000000a00 */
[----:B------:R-:W-:-:S04]  /*01d0*/  FMUL R4, R7, -2 ;  /* 0xc000000007047820 */ /* 0x000fc80000400000 */
[----:B------:R-:W-:-:S05]  /*01e0*/  @P0 FFMA R7, R9, 0.93318945169448852539, R4 ;  /* 0x3f6ee58109070823 */ /* 0x000fca0000000004 */
[C---:B------:R-:W-:Y:S02]  /*01f0*/  FSETP.NAN.AND P0, PT, R7.reuse, R7, PT ;  /* 0x000000070700720b */ /* 0x040fe40003f08000 */
[----:B------:R-:W-:-:S04]  /*0200*/  LOP3.LUT R0, R7, 0x80000000, R0, 0xb8, !PT ;  /* 0x8000000007007812 */ /* 0x000fc800078eb800 */
[----:B------:R-:W-:-:S04]  /*0210*/  FSEL R0, R0, R7, !P0 ;  /* 0x0000000700007208 */ /* 0x000fc80004000000 */
[----:B------:R-:W1:Y:S01]  /*0220*/  FRND.CEIL R7, R0 ;  /* 0x0000000000077307 */ /* 0x000e620000209000 */
[----:B0-----:R-:W-:-:S05]  /*0230*/  IMAD.WIDE.U32 R2, R5, 0x4, R2 ;  /* 0x0000000405027825 */ /* 0x001fca00078e0002 */
[----:B-1----:R-:W-:Y:S01]  /*0240*/  STG.E desc[UR4][R2.64], R7 ;  /* 0x0000000702007986 */ /* 0x002fe2000c101904 */
[----:B------:R-:W-:Y:S05]  /*0250*/  EXIT ;  /* 0x000000000000794d */ /* 0x000fea0003800000 */
.L_x_0:
[----:B------:R-:W-:-:S00]  /*0260*/  BRA `(.L_x_0) ;  /* 0xfffffffc00fc7947 */ /* 0x000fc0000383ffff */
[----:B------:R-:W-:-:S00]  /*0270*/  NOP ;  /* 0x0000000000007918 */ /* 0x000fc00000000000 */
        /* <DEDUP_REMOVED lines=8> */
.L_x_3:


//--------------------- .text.default_function_kernel_2 --------------------------
	.section	.text.default_function_kernel_2,"ax",@progbits
	.align	128
        .global         default_function_kernel_2
        .type           default_function_kernel_2,@function
        .size           default_function_kernel_2,(.L_x_4 - default_function_kernel_2)
        .other          default_function_kernel_2,@"STO_CUDA_ENTRY STV_DEFAULT"
default_function_kernel_2:
.text.default_function_kernel_2:
[----:B------:R-:W-:Y:S01]  /*0000*/  LDC R1, c[0x0][0x37c] ;  /* 0x0000df00ff017b82 */ /* 0x000fe20000000800 */
[----:B------:R-:W0:Y:S07]  /*0010*/  S2R R5, SR_TID.X ;  /* 0x0000000000057919 */ /* 0x000e2e0000002100 */
[----:B------:R-:W1:Y:S01]  /*0020*/  S2UR UR4, SR_CTAID.X ;  /* 0x00000000000479c3 */ /* 0x000e620000002500 */
[----:B------:R-:W2:Y:S07]  /*0030*/  LDCU.64 UR6, c[0x0][0x358] ;  /* 0x00006b00ff0677ac */ /* 0x000eae0008000a00 */
[----:B------:R-:W3:Y:S01]  /*0040*/  LDC.64 R2, c[0x0][0x388] ;  /* 0x0000e200ff027b82 */ /* 0x000ee20000000a00 */
[----:B-1----:R-:W-:-:S06]  /*0050*/  USHF.L.U32 UR4, UR4, 0x5, URZ ;  /* 0x0000000504047899 */ /* 0x002fcc00080006ff */
[----:B0-----:R-:W-:-:S05]  /*0060*/  LOP3.LUT R5, R5, UR4, RZ, 0xfc, !PT ;  /* 0x0000000405057c12 */ /* 0x001fca000f8efcff */
[----:B---3--:R-:W-:-:S05]  /*0070*/  IMAD.WIDE.U32 R2, R5, 0x4, R2 ;  /* 0x0000000405027825 */ /* 0x008fca00078e0002 */
[----:B--2---:R-:W2:Y:S01]  /*0080*/  LDG.E.CONSTANT R0, desc[UR6][R2.64] ;  /* 0x0000000602007981 */ /* 0x004ea2000c1e9900 */
[----:B------:R-:W-:Y:S02]  /*0090*/  HFMA2 R8, -RZ, RZ, 1.625, 0 ;  /* 0x3e800000ff087431 */ /* 0x000fe400000001ff */
[C---:B--2---:R-:W-:Y:S01]  /*00a0*/  FFMA R4, R0.reuse, R0, 1 ;  /* 0x3f80000000047423 */ /* 0x044fe20000000000 */
[----:B------:R-:W-:-:S03]  /*00b0*/  FSETP.GT.AND P0, PT, |R0|, 8388608, PT ;  /* 0x4b0000000000780b */ /* 0x000fc60003f04200 */
[----:B------:R-:W0:Y:S02]  /*00c0*/  MUFU.RSQ R7, R4 ;  /* 0x0000000400077308 */ /* 0x000e240000001400 */
[----:B0-----:R-:W-:-:S06]  /*00d0*/  FFMA R7, R4, R7, 1 ;  /* 0x3f80000004077423 */ /* 0x001fcc0000000007 */
[----:B------:R-:W0:Y:S02]  /*00e0*/  MUFU.RCP R7, R7 ;  /* 0x0000000700077308 */ /* 0x000e240000001000 */
[----:B0-----:R-:W-:Y:S01]  /*00f0*/  FMUL R9, |R0|, R7 ;  /* 0x0000000700097220 */ /* 0x001fe20000400200 */
[----:B------:R-:W-:-:S03]  /*0100*/  MOV R7, 0x3d39bf78 ;  /* 0x3d39bf7800077802 */ /* 0x000fc60000000f00 */
[----:B------:R-:W-:-:S05]  /*0110*/  FFMA R9, |R0|, R9, |R0| ;  /* 0x0000000900097223 */ /* 0x000fca0000000600 */
[----:B------:R-:W-:-:S04]  /*0120*/  FSEL R9, |R0|, R9, P0 ;  /* 0x0000000900097208 */ /* 0x000fc80000000200 */
[C---:B------:R-:W-:Y:S01]  /*0130*/  ISETP.GE.U32.AND P1, PT, R9.reuse, 0x7f800000, PT ;  /* 0x7f8000000900780c */ /* 0x040fe20003f26070 */
[----:B------:R-:W-:-:S03]  /*0140*/  FADD.RZ R6, R9, 1 ;  /* 0x3f80000009067421 */ /* 0x000fc6000000c000 */
[----:B------:R-:W-:Y:S02]  /*0150*/  ISETP.GT.AND P2, PT, R9, -0x40800000, P1 ;  /* 0xbf8000000900780c */ /* 0x000fe40000f44270 */
[----:B------:R-:W-:-:S04]  /*0160*/  IADD3 R6, PT, PT, R6, -0x3f400000, RZ ;  /* 0xc0c0000006067810 */ /* 0x000fc80007ffe0ff */
[----:B------:R-:W-:-:S03]  /*0170*/  LOP3.LUT R6, R6, 0xff800000, RZ, 0xc0, !PT ;  /* 0xff80000006067812 */ /* 0x000fc600078ec0ff */
[----:B------:R-:W-:Y:S02]  /*0180*/  @P1 MOV R4, 0x7f800000 ;  /* 0x7f80000000041802 */ /* 0x000fe40000000f00 */
[----:B------:R-:W-:Y:S02]  /*0190*/  IADD3 R3, PT, PT, -R6, 0x40800000, RZ ;  /* 0x4080000006037810 */ /* 0x000fe40007ffe1ff */
[-C--:B------:R-:W-:Y:S02]  /*01a0*/  IADD3 R2, PT, PT, R9, -R6.reuse, RZ ;  /* 0x8000000609027210 */ /* 0x080fe40007ffe0ff */
[----:B------:R-:W-:Y:S01]  /*01b0*/  I2FP.F32.S32 R6, R6 ;  /* 0x0000000600067245 */ /* 0x000fe20000201400 */
[----:B------:R-:W-:-:S04]  /*01c0*/  FFMA R3, R3, R8, -1 ;  /* 0xbf80000003037423 */ /* 0x000fc80000000008 */
[----:B------:R-:W-:Y:S01]  /*01d0*/  FADD R2, R2, R3 ;  /* 0x0000000302027221 */ /* 0x000fe20000000000 */
[----:B------:R-:W-:-:S03]  /*01e0*/  FMUL R6, R6, 1.1920928955078125e-07 ;  /* 0x3400000006067820 */ /* 0x000fc60000400000 */
[----:B------:R-:W-:-:S04]  /*01f0*/  FFMA R3, R2, -R7, 0.10546888411045074463 ;  /* 0x3dd8001202037423 */ /* 0x000fc80000000807 */
[----:B------:R-:W-:-:S04]  /*0200*/  FFMA R3, R2, R3, -0.13229703903198242188 ;  /* 0xbe0778e002037423 */ /* 0x000fc80000000003 */
[----:B------:R-:W-:-:S04]  /*0210*/  FFMA R3, R2, R3, 0.14491446316242218018 ;  /* 0x3e14647502037423 */ /* 0x000fc80000000003 */
[----:B------:R-:W-:-:S04]  /*0220*/  FFMA R3, R2, R3, -0.16641564667224884033 ;  /* 0xbe2a68dd02037423 */ /* 0x000fc80000000003 */
[----:B------:R-:W-:-:S04]  /*0230*/  FFMA R3, R2, R3, 0.19988867640495300293 ;  /* 0x3e4caf9e02037423 */ /* 0x000fc80000000003 */
[----:B------:R-:W-:-:S04]  /*0240*/  FFMA R3, R2, R3, -0.25000196695327758789 ;  /* 0xbe80004202037423 */ /* 0x000fc80000000003 */
[----:B------:R-:W-:-:S04]  /*0250*/  FFMA R3, R2, R3, 0.33333510160446166992 ;  /* 0x3eaaaae602037423 */ /* 0x000fc80000000003 */
[----:B------:R-:W-:-:S04]  /*0260*/  FFMA R3, R2, R3, -0.5 ;  /* 0xbf00000002037423 */ /* 0x000fc80000000003 */
[----:B------:R-:W-:-:S04]  /*0270*/  FMUL R3, R2, R3 ;  /* 0x0000000302037220 */ /* 0x000fc80000400000 */
[----:B------:R-:W-:-:S04]  /*0280*/  FFMA R3, R2, R3, R2 ;  /* 0x0000000302037223 */ /* 0x000fc80000000002 */
[----:B------:R-:W-:Y:S01]  /*0290*/  FFMA R6, R6, 0.69314718246459960938, R3 ;  /* 0x3f31721806067823 */ /* 0x000fe20000000003 */
[C---:B------:R-:W-:Y:S01]  /*02a0*/  @P2 FFMA R6, R9.reuse, R4, +INF ;  /* 0x7f80000009062423 */ /* 0x040fe20000000004 */
[----:B------:R-:W0:Y:S01]  /*02b0*/  LDC.64 R2, c[0x0][0x380] ;  /* 0x0000e000ff027b82 */ /* 0x000e220000000a00 */
[----:B------:R-:W-:-:S04]  /*02c0*/  @P1 FSETP.NEU.AND P2, PT, R9, RZ, PT ;  /* 0x000000ff0900120b */ /* 0x000fc80003f4d000 */
[----:B------:R-:W-:-:S05]  /*02d0*/  @P1 FSEL R6, R6, -RZ, P2 ;  /* 0x800000ff06061208 */ /* 0x000fca0001000000 */
[----:B------:R-:W-:Y:S01]  /*02e0*/  @P0 FADD R6, R6, 0.69314718246459960938 ;  /* 0x3f31721806060421 */ /* 0x000fe20000000000 */
[----:B------:R-:W-:-:S04]  /*02f0*/  FSETP.NAN.AND P0, PT, |R0|, |R0|, PT ;  /* 0x400000000000720b */ /* 0x000fc80003f08200 */
[----:B------:R-:W-:Y:S01]  /*0300*/  LOP3.LUT R0, R6, 0x80000000, R0, 0xb8, !PT ;  /* 0x8000000006007812 */ /* 0x000fe200078eb800 */
[----:B0-----:R-:W-:-:S03]  /*0310*/  IMAD.WIDE.U32 R2, R5, 0x4, R2 ;  /* 0x0000000405027825 */ /* 0x001fc600078e0002 */
[----:B------:R-:W-:-:S05]  /*0320*/  FSEL R5, R0, R6, !P0 ;  /* 0x0000000600057208 */ /* 0x000fca0004000000 */
[----:B------:R-:W-:Y:S01]  /*0330*/  STG.E desc[UR6][R2.64], R5 ;  /* 0x0000000502007986 */ /* 0x000fe2000c101906 */
[----:B------:R-:W-:Y:S05]  /*0340*/  EXIT ;  /* 0x000000000000794d */ /* 0x000fea0003800000 */
.L_x_1:
        /* <DEDUP_REMOVED lines=11> */
.L_x_4:


//--------------------- .text.default_function_kernel --------------------------
	.section	.text.default_function_kernel,"ax",@progbits
	.align	128
        .global         default_function_kernel
        .type           default_function_kernel,@function
        .size           default_function_kernel,(.L_x_5 - default_function_kernel)
        .other          default_function_kernel,@"STO_CUDA_ENTRY STV_DEFAULT"
default_function_kernel:
.text.default_function_kernel:
[----:B------:R-:W-:Y:S01]  /*0000*/  LDC R1, c[0x0][0x37c] ;  /* 0x0000df00ff017b82 */ /* 0x000fe20000000800 */
[----:B------:R-:W0:Y:S07]  /*0010*/  S2R R7, SR_TID.X ;  /* 0x0000000000077919 */ /* 0x000e2e0000002100 */
[----:B------:R-:W1:Y:S01]  /*0020*/  S2UR UR4, SR_CTAID.X ;  /* 0x00000000000479c3 */ /* 0x000e620000002500 */
[----:B------:R-:W2:Y:S07]  /*0030*/  LDCU.64 UR6, c[0x0][0x358] ;  /* 0x00006b00ff0677ac */ /* 0x000eae0008000a00 */
[----:B------:R-:W3:Y:S08]  /*0040*/  LDC.64 R2, c[0x0][0x388] ;  /* 0x0000e200ff027b82 */ /* 0x000ef00000000a00 */
[----:B------:R-:W4:Y:S01]  /*0050*/  LDC.64 R4, c[0x0][0x380] ;  /* 0x0000e000ff047b82 */ /* 0x000f220000000a00 */
[----:B-1----:R-:W-:-:S06]  /*0060*/  USHF.L.U32 UR4, UR4, 0x2, URZ ;  /* 0x0000000204047899 */ /* 0x002fcc00080006ff */
[----:B0-----:R-:W-:-:S05]  /*0070*/  LOP3.LUT R7, R7, UR4, RZ, 0xfc, !PT ;  /* 0x0000000407077c12 */ /* 0x001fca000f8efcff */
[----:B---3--:R-:W-:-:S06]  /*0080*/  IMAD.WIDE.U32 R2, R7, 0x4, R2 ;  /* 0x0000000407027825 */ /* 0x008fcc00078e0002 */
[----:B--2---:R-:W2:Y:S01]  /*0090*/  LDG.E.CONSTANT R2, desc[UR6][R2.64] ;  /* 0x0000000602027981 */ /* 0x004ea2000c1e9900 */
[----:B----4-:R-:W-:-:S04]  /*00a0*/  IMAD.WIDE.U32 R4, R7, 0x4, R4 ;  /* 0x0000000407047825 */ /* 0x010fc800078e0004 */
[----:B--2---:R-:W-:-:S06]  /*00b0*/  FMUL.RZ R9, R2, 0.15915493667125701904 ;  /* 0x3e22f98302097820 */ /* 0x004fcc000040c000 */
[----:B------:R-:W0:Y:S02]  /*00c0*/  MUFU.SIN R9, R9 ;  /* 0x0000000900097308 */ /* 0x000e240000000400 */
[----:B0-----:R-:W-:Y:S01]  /*00d0*/  STG.E desc[UR6][R4.64], R9 ;  /* 0x0000000904007986 */ /* 0x001fe2000c101906 */
[----:B------:R-:W-:Y:S05]  /*00e0*/  EXIT ;  /* 0x000000000000794d */ /* 0x000fea0003800000 */
.L_x_2:
        /* <DEDUP_REMOVED lines=9> */
.L_x_5:


//--------------------- .nv.shared.reserved.0     --------------------------
	.section	.nv.shared.reserved.0,"aw",@nobits
	.weak		__nv_reservedSMEM_offset_0_alias
	.size		__nv_reservedSMEM_offset_0_alias, 0, 64
	.other		__nv_reservedSMEM_offset_0_alias,@"STO_CUDA_RESERVED_SHARED STV_DEFAULT"
__nv_reservedSMEM_offset_0_alias:
	.zero		0
	.zero		64


//--------------------- .nv.constant0.default_function_kernel_1 --------------------------
	.section	.nv.constant0.default_function_kernel_1,"a",@progbits
	.sectionflags	@""
	.align	4
.nv.constant0.default_function_kernel_1:
	.zero		912


//--------------------- .nv.constant0.default_function_kernel_2 --------------------------
	.section	.nv.constant0.default_function_kernel_2,"a",@progbits
	.sectionflags	@""
	.align	4
.nv.constant0.default_function_kernel_2:
	.zero		912


//--------------------- .nv.constant0.default_function_kernel --------------------------
	.section	.nv.constant0.default_function_kernel,"a",@progbits
	.sectionflags	@""
	.align	4
.nv.constant0.default_function_kernel:
	.zero		912


//--------------------- SYMBOLS --------------------------

	.type		.nv.reservedSmem.offset0,@object
	.size		.nv.reservedSmem.offset0,0x4
